//
// Generated by NVIDIA NVVM Compiler
//
// Compiler Build ID: CL-36424714
// Cuda compilation tools, release 13.0, V13.0.88
// Based on NVVM 20.0.0
//

.version 9.0
.target sm_100
.address_size 64

	// .globl	_Z10gpu_matmulPfS_S_i

.visible .entry _Z10gpu_matmulPfS_S_i(
	.param .u64 .ptr .align 1 _Z10gpu_matmulPfS_S_i_param_0,
	.param .u64 .ptr .align 1 _Z10gpu_matmulPfS_S_i_param_1,
	.param .u64 .ptr .align 1 _Z10gpu_matmulPfS_S_i_param_2,
	.param .u32 _Z10gpu_matmulPfS_S_i_param_3
)
{
	.reg .pred 	%p<10>;
	.reg .b32 	%r<42>;
	.reg .b32 	%f<67>;
	.reg .b64 	%rd<67>;

	ld.param.u64 	%rd14, [_Z10gpu_matmulPfS_S_i_param_0];
	ld.param.u64 	%rd15, [_Z10gpu_matmulPfS_S_i_param_1];
	ld.param.u32 	%r19, [_Z10gpu_matmulPfS_S_i_param_3];
	cvta.to.global.u64 	%rd1, %rd15;
	cvta.to.global.u64 	%rd2, %rd14;
	mov.u32 	%r20, %tid.x;
	mov.u32 	%r21, %ctaid.x;
	mov.u32 	%r22, %ntid.x;
	mad.lo.s32 	%r1, %r21, %r22, %r20;
	mov.u32 	%r23, %tid.y;
	mov.u32 	%r24, %ctaid.y;
	mov.u32 	%r25, %ntid.y;
	mad.lo.s32 	%r26, %r24, %r25, %r23;
	max.s32 	%r27, %r1, %r26;
	setp.ge.s32 	%p1, %r27, %r19;
	@%p1 bra 	$L__BB0_13;
	mul.lo.s32 	%r3, %r19, %r26;
	and.b32  	%r4, %r19, 7;
	setp.lt.u32 	%p2, %r19, 8;
	mov.f32 	%f66, 0f00000000;
	mov.b32 	%r40, 0;
	@%p2 bra 	$L__BB0_4;
	and.b32  	%r40, %r19, 2147483640;
	neg.s32 	%r38, %r40;
	mul.wide.s32 	%rd16, %r19, 4;
	add.s64 	%rd3, %rd1, %rd16;
	shl.b32 	%r7, %r19, 3;
	mul.wide.s32 	%rd17, %r19, 8;
	add.s64 	%rd4, %rd1, %rd17;
	mul.wide.s32 	%rd18, %r19, 12;
	add.s64 	%rd5, %rd1, %rd18;
	mul.wide.s32 	%rd19, %r19, 16;
	add.s64 	%rd6, %rd1, %rd19;
	mul.wide.s32 	%rd20, %r19, 20;
	add.s64 	%rd7, %rd1, %rd20;
	mul.wide.s32 	%rd21, %r19, 24;
	add.s64 	%rd8, %rd1, %rd21;
	mul.wide.s32 	%rd22, %r19, 28;
	add.s64 	%rd9, %rd1, %rd22;
	mul.wide.u32 	%rd23, %r3, 4;
	add.s64 	%rd24, %rd23, %rd2;
	add.s64 	%rd66, %rd24, 16;
	mov.f32 	%f66, 0f00000000;
	mov.u32 	%r37, %r1;
$L__BB0_3:
	.pragma "nounroll";
	mul.wide.s32 	%rd25, %r37, 4;
	add.s64 	%rd26, %rd3, %rd25;
	add.s64 	%rd27, %rd4, %rd25;
	add.s64 	%rd28, %rd5, %rd25;
	add.s64 	%rd29, %rd6, %rd25;
	add.s64 	%rd30, %rd7, %rd25;
	add.s64 	%rd31, %rd8, %rd25;
	add.s64 	%rd32, %rd9, %rd25;
	add.s64 	%rd33, %rd1, %rd25;
	ld.global.f32 	%f16, [%rd66+-16];
	ld.global.f32 	%f17, [%rd33];
	fma.rn.f32 	%f18, %f16, %f17, %f66;
	ld.global.f32 	%f19, [%rd66+-12];
	ld.global.f32 	%f20, [%rd26];
	fma.rn.f32 	%f21, %f19, %f20, %f18;
	ld.global.f32 	%f22, [%rd66+-8];
	ld.global.f32 	%f23, [%rd27];
	fma.rn.f32 	%f24, %f22, %f23, %f21;
	ld.global.f32 	%f25, [%rd66+-4];
	ld.global.f32 	%f26, [%rd28];
	fma.rn.f32 	%f27, %f25, %f26, %f24;
	ld.global.f32 	%f28, [%rd66];
	ld.global.f32 	%f29, [%rd29];
	fma.rn.f32 	%f30, %f28, %f29, %f27;
	ld.global.f32 	%f31, [%rd66+4];
	ld.global.f32 	%f32, [%rd30];
	fma.rn.f32 	%f33, %f31, %f32, %f30;
	ld.global.f32 	%f34, [%rd66+8];
	ld.global.f32 	%f35, [%rd31];
	fma.rn.f32 	%f36, %f34, %f35, %f33;
	ld.global.f32 	%f37, [%rd66+12];
	ld.global.f32 	%f38, [%rd32];
	fma.rn.f32 	%f66, %f37, %f38, %f36;
	add.s32 	%r38, %r38, 8;
	add.s32 	%r37, %r37, %r7;
	add.s64 	%rd66, %rd66, 32;
	setp.ne.s32 	%p3, %r38, 0;
	@%p3 bra 	$L__BB0_3;
$L__BB0_4:
	setp.eq.s32 	%p4, %r4, 0;
	@%p4 bra 	$L__BB0_12;
	and.b32  	%r13, %r19, 3;
	setp.lt.u32 	%p5, %r4, 4;
	@%p5 bra 	$L__BB0_7;
	add.s32 	%r29, %r40, %r3;
	mul.wide.u32 	%rd34, %r29, 4;
	add.s64 	%rd35, %rd2, %rd34;
	ld.global.f32 	%f40, [%rd35];
	mad.lo.s32 	%r30, %r40, %r19, %r1;
	mul.wide.s32 	%rd36, %r30, 4;
	add.s64 	%rd37, %rd1, %rd36;
	ld.global.f32 	%f41, [%rd37];
	fma.rn.f32 	%f42, %f40, %f41, %f66;
	cvt.u64.u32 	%rd38, %r3;
	cvt.u64.u32 	%rd39, %r40;
	add.s64 	%rd40, %rd39, %rd38;
	shl.b64 	%rd41, %rd40, 2;
	add.s64 	%rd42, %rd2, %rd41;
	ld.global.f32 	%f43, [%rd42+4];
	mul.wide.s32 	%rd43, %r19, 4;
	add.s64 	%rd44, %rd37, %rd43;
	ld.global.f32 	%f44, [%rd44];
	fma.rn.f32 	%f45, %f43, %f44, %f42;
	ld.global.f32 	%f46, [%rd42+8];
	add.s64 	%rd45, %rd44, %rd43;
	ld.global.f32 	%f47, [%rd45];
	fma.rn.f32 	%f48, %f46, %f47, %f45;
	ld.global.f32 	%f49, [%rd42+12];
	add.s64 	%rd46, %rd45, %rd43;
	ld.global.f32 	%f50, [%rd46];
	fma.rn.f32 	%f66, %f49, %f50, %f48;
	add.s32 	%r40, %r40, 4;
$L__BB0_7:
	setp.eq.s32 	%p6, %r13, 0;
	@%p6 bra 	$L__BB0_12;
	setp.eq.s32 	%p7, %r13, 1;
	@%p7 bra 	$L__BB0_10;
	add.s32 	%r31, %r40, %r3;
	mul.wide.u32 	%rd47, %r31, 4;
	add.s64 	%rd48, %rd2, %rd47;
	ld.global.f32 	%f52, [%rd48];
	mad.lo.s32 	%r32, %r40, %r19, %r1;
	mul.wide.s32 	%rd49, %r32, 4;
	add.s64 	%rd50, %rd1, %rd49;
	ld.global.f32 	%f53, [%rd50];
	fma.rn.f32 	%f54, %f52, %f53, %f66;
	cvt.u64.u32 	%rd51, %r3;
	cvt.u64.u32 	%rd52, %r40;
	add.s64 	%rd53, %rd52, %rd51;
	shl.b64 	%rd54, %rd53, 2;
	add.s64 	%rd55, %rd2, %rd54;
	ld.global.f32 	%f55, [%rd55+4];
	mul.wide.s32 	%rd56, %r19, 4;
	add.s64 	%rd57, %rd50, %rd56;
	ld.global.f32 	%f56, [%rd57];
	fma.rn.f32 	%f66, %f55, %f56, %f54;
	add.s32 	%r40, %r40, 2;
$L__BB0_10:
	and.b32  	%r33, %r19, 1;
	setp.eq.b32 	%p8, %r33, 1;
	not.pred 	%p9, %p8;
	@%p9 bra 	$L__BB0_12;
	add.s32 	%r34, %r40, %r3;
	mul.wide.u32 	%rd58, %r34, 4;
	add.s64 	%rd59, %rd2, %rd58;
	ld.global.f32 	%f57, [%rd59];
	mad.lo.s32 	%r35, %r40, %r19, %r1;
	mul.wide.s32 	%rd60, %r35, 4;
	add.s64 	%rd61, %rd1, %rd60;
	ld.global.f32 	%f58, [%rd61];
	fma.rn.f32 	%f66, %f57, %f58, %f66;
$L__BB0_12:
	ld.param.u64 	%rd65, [_Z10gpu_matmulPfS_S_i_param_2];
	add.s32 	%r36, %r3, %r1;
	cvta.to.global.u64 	%rd62, %rd65;
	mul.wide.s32 	%rd63, %r36, 4;
	add.s64 	%rd64, %rd62, %rd63;
	st.global.f32 	[%rd64], %f66;
$L__BB0_13:
	ret;

}


// ===== COMPILED SASS (sm_100) =====

	.target	sm_100

	.elftype	@"ET_EXEC"


//--------------------- .note.nv.tkinfo           --------------------------
	.section	.note.nv.tkinfo,"",@"SHT_NOTE"
	.sectionflags	@"SHF_NOTE_NV_TKINFO"
	.tkinfo
        /*0018*/ 	.word	0x00000002
        /*0030*/ 	.string	""
        /*0030*/ 	.string	"ptxas"
        /*0030*/ 	.string	"Cuda compilation tools, release 13.0, V13.0.88"
        /*0030*/ 	.string	"Build cuda_13.0.r13.0/compiler.36424714_0"
        /*0030*/ 	.string	"-arch sm_100 -m 64 "



//--------------------- .note.nv.cuinfo           --------------------------
	.section	.note.nv.cuinfo,"",@"SHT_NOTE"
	.sectionflags	@"SHF_NOTE_NV_CUINFO"
        /*0018*/ 	.short	0x0002
        /*001a*/ 	.short	0x0064
        /*001c*/ 	.short	0x0082
	.zero		2


//--------------------- .nv.info                  --------------------------
	.section	.nv.info,"",@"SHT_CUDA_INFO"
	.align	4


	//----- nvinfo : EIATTR_REGCOUNT
	.align		4
        /*0000*/ 	.byte	0x04, 0x2f
        /*0002*/ 	.short	(.L_1 - .L_0)
	.align		4
.L_0:
        /*0004*/ 	.word	index@(_Z10gpu_matmulPfS_S_i)
        /*0008*/ 	.word	0x0000001e


	//----- nvinfo : EIATTR_FRAME_SIZE
	.align		4
.L_1:
        /*000c*/ 	.byte	0x04, 0x11
        /*000e*/ 	.short	(.L_3 - .L_2)
	.align		4
.L_2:
        /*0010*/ 	.word	index@(_Z10gpu_matmulPfS_S_i)
        /*0014*/ 	.word	0x00000000


	//----- nvinfo : EIATTR_MIN_STACK_SIZE
	.align		4
.L_3:
        /*0018*/ 	.byte	0x04, 0x12
        /*001a*/ 	.short	(.L_5 - .L_4)
	.align		4
.L_4:
        /*001c*/ 	.word	index@(_Z10gpu_matmulPfS_S_i)
        /*0020*/ 	.word	0x00000000
.L_5:


//--------------------- .nv.compat                --------------------------
	.section	.nv.compat,"",@"SHT_CUDA_COMPAT_INFO"
	.align	4
        /*0000*/ 	.byte	0x02, 0x09, 0x00, 0x00, 0x02, 0x02, 0x01, 0x00, 0x02, 0x05, 0x05, 0x00, 0x03, 0x07, 0x01, 0x01
        /*0010*/ 	.byte	0x02, 0x03, 0x00, 0x00, 0x02, 0x06, 0x01, 0x00, 0x04, 0x0b, 0x08, 0x00, 0x09, 0x00, 0x00, 0x00
        /*0020*/ 	.byte	0x00, 0x00, 0x00, 0x00


//--------------------- .nv.info._Z10gpu_matmulPfS_S_i --------------------------
	.section	.nv.info._Z10gpu_matmulPfS_S_i,"",@"SHT_CUDA_INFO"
	.sectionflags	@""
	.align	4


	//----- nvinfo : EIATTR_CUDA_API_VERSION
	.align		4
        /*0000*/ 	.byte	0x04, 0x37
        /*0002*/ 	.short	(.L_7 - .L_6)
.L_6:
        /*0004*/ 	.word	0x00000082


	//----- nvinfo : EIATTR_KPARAM_INFO
	.align		4
.L_7:
        /*0008*/ 	.byte	0x04, 0x17
        /*000a*/ 	.short	(.L_9 - .L_8)
.L_8:
        /*000c*/ 	.word	0x00000000
        /*0010*/ 	.short	0x0003
        /*0012*/ 	.short	0x0018
        /*0014*/ 	.byte	0x00, 0xf0, 0x11, 0x00


	//----- nvinfo : EIATTR_KPARAM_INFO
	.align		4
.L_9:
        /*0018*/ 	.byte	0x04, 0x17
        /*001a*/ 	.short	(.L_11 - .L_10)
.L_10:
        /*001c*/ 	.word	0x00000000
        /*0020*/ 	.short	0x0002
        /*0022*/ 	.short	0x0010
        /*0024*/ 	.byte	0x00, 0xf5, 0x21, 0x00


	//----- nvinfo : EIATTR_KPARAM_INFO
	.align		4
.L_11:
        /*0028*/ 	.byte	0x04, 0x17
        /*002a*/ 	.short	(.L_13 - .L_12)
.L_12:
        /*002c*/ 	.word	0x00000000
        /*0030*/ 	.short	0x0001
        /*0032*/ 	.short	0x0008
        /*0034*/ 	.byte	0x00, 0xf5, 0x21, 0x00


	//----- nvinfo : EIATTR_KPARAM_INFO
	.align		4
.L_13:
        /*0038*/ 	.byte	0x04, 0x17
        /*003a*/ 	.short	(.L_15 - .L_14)
.L_14:
        /*003c*/ 	.word	0x00000000
        /*0040*/ 	.short	0x0000
        /*0042*/ 	.short	0x0000
        /*0044*/ 	.byte	0x00, 0xf5, 0x21, 0x00


	//----- nvinfo : EIATTR_SPARSE_MMA_MASK
	.align		4
.L_15:
        /*0048*/ 	.byte	0x03, 0x50
        /*004a*/ 	.short	0x0000


	//----- nvinfo : EIATTR_MAXREG_COUNT
	.align		4
        /*004c*/ 	.byte	0x03, 0x1b
        /*004e*/ 	.short	0x00ff


	//----- nvinfo : EIATTR_MERCURY_ISA_VERSION
	.align		4
        /*0050*/ 	.byte	0x03, 0x5f
        /*0052*/ 	.short	0x0101


	//----- nvinfo : EIATTR_VRC_CTA_INIT_COUNT
	.align		4
        /*0054*/ 	.byte	0x02, 0x4a
	.zero		1
	.zero		1


	//----- nvinfo : EIATTR_EXIT_INSTR_OFFSETS
	.align		4
        /*0058*/ 	.byte	0x04, 0x1c
        /*005a*/ 	.short	(.L_17 - .L_16)


	//   ....[0]....
.L_16:
        /*005c*/ 	.word	0x000000c0


	//   ....[1]....
        /*0060*/ 	.word	0x00000a90


	//----- nvinfo : EIATTR_CBANK_PARAM_SIZE
	.align		4
.L_17:
        /*0064*/ 	.byte	0x03, 0x19
        /*0066*/ 	.short	0x001c


	//----- nvinfo : EIATTR_PARAM_CBANK
	.align		4
        /*0068*/ 	.byte	0x04, 0x0a
        /*006a*/ 	.short	(.L_19 - .L_18)
	.align		4
.L_18:
        /*006c*/ 	.word	index@(.nv.constant0._Z10gpu_matmulPfS_S_i)
        /*0070*/ 	.short	0x0380
        /*0072*/ 	.short	0x001c


	//----- nvinfo : EIATTR_SW_WAR
	.align		4
.L_19:
        /*0074*/ 	.byte	0x04, 0x36
        /*0076*/ 	.short	(.L_21 - .L_20)
.L_20:
        /*0078*/ 	.word	0x00000008
.L_21:


//--------------------- .nv.callgraph             --------------------------
	.section	.nv.callgraph,"",@"SHT_CUDA_CALLGRAPH"
	.align	4
	.sectionentsize	8
	.align		4
        /*0000*/ 	.word	0x00000000
	.align		4
        /*0004*/ 	.word	0xffffffff
	.align		4
        /*0008*/ 	.word	0x00000000
	.align		4
        /*000c*/ 	.word	0xfffffffe
	.align		4
        /*0010*/ 	.word	0x00000000
	.align		4
        /*0014*/ 	.word	0xfffffffd
	.align		4
        /*0018*/ 	.word	0x00000000
	.align		4
        /*001c*/ 	.word	0xfffffffc


//--------------------- .text._Z10gpu_matmulPfS_S_i --------------------------
	.section	.text._Z10gpu_matmulPfS_S_i,"ax",@progbits
	.align	128
        .global         _Z10gpu_matmulPfS_S_i
        .type           _Z10gpu_matmulPfS_S_i,@function
        .size           _Z10gpu_matmulPfS_S_i,(.L_x_5 - _Z10gpu_matmulPfS_S_i)
        .other          _Z10gpu_matmulPfS_S_i,@"STO_CUDA_ENTRY STV_DEFAULT"
_Z10gpu_matmulPfS_S_i:
.text._Z10gpu_matmulPfS_S_i:
[----:B------:R-:W-:Y:S01]  /*0000*/  LDC R1, c[0x0][0x37c] ;  /* 0x0000df00ff017b82 */ /* 0x000fe20000000800 */
[----:B------:R-:W0:Y:S07]  /*0010*/  S2R R0, SR_TID.X ;  /* 0x0000000000007919 */ /* 0x000e2e0000002100 */
[----:B------:R-:W0:Y:S01]  /*0020*/  LDC R3, c[0x0][0x360] ;  /* 0x0000d800ff037b82 */ /* 0x000e220000000800 */
[----:B------:R-:W1:Y:S01]  /*0030*/  LDCU UR20, c[0x0][0x398] ;  /* 0x00007300ff1477ac */ /* 0x000e620008000800 */
[----:B------:R-:W2:Y:S06]  /*0040*/  S2R R13, SR_TID.Y ;  /* 0x00000000000d7919 */ /* 0x000eac0000002200 */
[----:B------:R-:W0:Y:S08]  /*0050*/  S2UR UR4, SR_CTAID.X ;  /* 0x00000000000479c3 */ /* 0x000e300000002500 */
[----:B------:R-:W2:Y:S08]  /*0060*/  S2UR UR5, SR_CTAID.Y ;  /* 0x00000000000579c3 */ /* 0x000eb00000002600 */
[----:B------:R-:W2:Y:S01]  /*0070*/  LDC R2, c[0x0][0x364] ;  /* 0x0000d900ff027b82 */ /* 0x000ea20000000800 */
[----:B0-----:R-:W-:-:S02]  /*0080*/  IMAD R0, R3, UR4, R0 ;  /* 0x0000000403007c24 */ /* 0x001fc4000f8e0200 */
[----:B--2---:R-:W-:-:S05]  /*0090*/  IMAD R13, R2, UR5, R13 ;  /* 0x00000005020d7c24 */ /* 0x004fca000f8e020d */
[----:B------:R-:W-:-:S04]  /*00a0*/  VIMNMX R2, PT, PT, R0, R13, !PT ;  /* 0x0000000d00027248 */ /* 0x000fc80007fe0100 */
[----:B-1----:R-:W-:-:S13]  /*00b0*/  ISETP.GE.AND P0, PT, R2, UR20, PT ;  /* 0x0000001402007c0c */ /* 0x002fda000bf06270 */
[----:B------:R-:W-:Y:S05]  /*00c0*/  @P0 EXIT ;  /* 0x000000000000094d */ /* 0x000fea0003800000 */
[----:B------:R-:W-:Y:S01]  /*00d0*/  UISETP.GE.U32.AND UP0, UPT, UR20, 0x8, UPT ;  /* 0x000000081400788c */ /* 0x000fe2000bf06070 */
[----:B------:R-:W-:Y:S02]  /*00e0*/  HFMA2 R12, -RZ, RZ, 0, 0 ;  /* 0x00000000ff0c7431 */ /* 0x000fe400000001ff */
[----:B------:R-:W-:Y:S01]  /*00f0*/  IMAD R13, R13, UR20, RZ ;  /* 0x000000140d0d7c24 */ /* 0x000fe2000f8e02ff */
[----:B------:R-:W-:Y:S01]  /*0100*/  UMOV UR4, URZ ;  /* 0x000000ff00047c82 */ /* 0x000fe20008000000 */
[----:B------:R-:W0:Y:S04]  /*0110*/  LDCU.64 UR18, c[0x0][0x358] ;  /* 0x00006b00ff1277ac */ /* 0x000e280008000a00 */
[----:B------:R-:W-:Y:S05]  /*0120*/  BRA.U !UP0, `(.L_x_0) ;  /* 0x0000000508047547 */ /* 0x000fea000b800000 */
[----:B------:R-:W1:Y:S01]  /*0130*/  LDCU.128 UR24, c[0x0][0x380] ;  /* 0x00007000ff1877ac */ /* 0x000e620008000c00 */
[----:B------:R-:W-:Y:S02]  /*0140*/  MOV R12, RZ ;  /* 0x000000ff000c7202 */ /* 0x000fe40000000f00 */
[----:B------:R-:W-:Y:S01]  /*0150*/  MOV R14, R0 ;  /* 0x00000000000e7202 */ /* 0x000fe20000000f00 */
[----:B------:R-:W-:-:S04]  /*0160*/  ULOP3.LUT UR4, UR20, 0x7ffffff8, URZ, 0xc0, !UPT ;  /* 0x7ffffff814047892 */ /* 0x000fc8000f8ec0ff */
[----:B------:R-:W-:Y:S01]  /*0170*/  UIADD3 UR5, UPT, UPT, -UR4, URZ, URZ ;  /* 0x000000ff04057290 */ /* 0x000fe2000fffe1ff */
[----:B-1----:R-:W-:Y:S01]  /*0180*/  MOV R2, UR24 ;  /* 0x0000001800027c02 */ /* 0x002fe20008000f00 */
[----:B------:R-:W-:Y:S01]  /*0190*/  UIMAD.WIDE UR6, UR20, 0x8, UR26 ;  /* 0x00000008140678a5 */ /* 0x000fe2000f8e021a */
[----:B------:R-:W-:Y:S01]  /*01a0*/  MOV R3, UR25 ;  /* 0x0000001900037c02 */ /* 0x000fe20008000f00 */
[----:B------:R-:W-:Y:S02]  /*01b0*/  UIMAD.WIDE UR8, UR20, 0xc, UR26 ;  /* 0x0000000c140878a5 */ /* 0x000fe4000f8e021a */
[----:B------:R-:W-:Y:S01]  /*01c0*/  UIMAD.WIDE UR10, UR20, 0x10, UR26 ;  /* 0x00000010140a78a5 */ /* 0x000fe2000f8e021a */
[----:B------:R-:W-:Y:S01]  /*01d0*/  IMAD.WIDE.U32 R2, R13, 0x4, R2 ;  /* 0x000000040d027825 */ /* 0x000fe200078e0002 */
[----:B------:R-:W-:Y:S02]  /*01e0*/  UIMAD.WIDE UR12, UR20, 0x14, UR26 ;  /* 0x00000014140c78a5 */ /* 0x000fe4000f8e021a */
[----:B------:R-:W-:Y:S01]  /*01f0*/  UIMAD.WIDE UR14, UR20, 0x18, UR26 ;  /* 0x00000018140e78a5 */ /* 0x000fe2000f8e021a */
[----:B------:R-:W-:Y:S01]  /*0200*/  IADD3 R2, P0, PT, R2, 0x10, RZ ;  /* 0x0000001002027810 */ /* 0x000fe20007f1e0ff */
[----:B------:R-:W-:-:S03]  /*0210*/  UIMAD.WIDE UR16, UR20, 0x1c, UR26 ;  /* 0x0000001c141078a5 */ /* 0x000fc6000f8e021a */
[----:B------:R-:W-:-:S09]  /*0220*/  IADD3.X R3, PT, PT, RZ, R3, RZ, P0, !PT ;  /* 0x00000003ff037210 */ /* 0x000fd200007fe4ff */
.L_x_1:
[----:B------:R-:W-:Y:S01]  /*0230*/  UIMAD.WIDE UR22, UR20, 0x4, UR26 ;  /* 0x00000004141678a5 */ /* 0x000fe2000f8e021a */
[----:B------:R-:W-:Y:S02]  /*0240*/  IMAD.MOV.U32 R23, RZ, RZ, 0x4 ;  /* 0x00000004ff177424 */ /* 0x000fe400078e00ff */
[----:B------:R-:W-:Y:S01]  /*0250*/  HFMA2 R11, -RZ, RZ, 0, 2.384185791015625e-07 ;  /* 0x00000004ff0b7431 */ /* 0x000fe200000001ff */
[----:B------:R-:W-:Y:S01]  /*0260*/  MOV R25, 0x4 ;  /* 0x0000000400197802 */ /* 0x000fe20000000f00 */
[----:B0-----:R-:W2:Y:S01]  /*0270*/  LDG.E R21, desc[UR18][R2.64+-0x10] ;  /* 0xfffff01202157981 */ /* 0x001ea2000c1e1900 */
[C---:B------:R-:W-:Y:S01]  /*0280*/  IMAD.WIDE R22, R14.reuse, R23, UR26 ;  /* 0x0000001a0e167e25 */ /* 0x040fe2000f8e0217 */
[----:B------:R-:W-:Y:S02]  /*0290*/  MOV R8, UR22 ;  /* 0x0000001600087c02 */ /* 0x000fe40008000f00 */
[----:B------:R-:W-:Y:S01]  /*02a0*/  MOV R9, UR23 ;  /* 0x0000001700097c02 */ /* 0x000fe20008000f00 */
[----:B------:R-:W3:Y:S02]  /*02b0*/  LDG.E R19, desc[UR18][R2.64+-0xc] ;  /* 0xfffff41202137981 */ /* 0x000ee4000c1e1900 */
[----:B------:R-:W-:-:S02]  /*02c0*/  IMAD.WIDE R8, R14, 0x4, R8 ;  /* 0x000000040e087825 */ /* 0x000fc400078e0208 */
[----:B------:R-:W2:Y:S01]  /*02d0*/  LDG.E R22, desc[UR18][R22.64] ;  /* 0x0000001216167981 */ /* 0x000ea2000c1e1900 */
[----:B------:R-:W-:Y:S01]  /*02e0*/  MOV R5, 0x4 ;  /* 0x0000000400057802 */ /* 0x000fe20000000f00 */
[C---:B------:R-:W-:Y:S02]  /*02f0*/  IMAD.WIDE R24, R14.reuse, R25, UR6 ;  /* 0x000000060e187e25 */ /* 0x040fe4000f8e0219 */
[----:B------:R0:W3:Y:S02]  /*0300*/  LDG.E R20, desc[UR18][R8.64] ;  /* 0x0000001208147981 */ /* 0x0000e4000c1e1900 */
[----:B------:R-:W-:Y:S02]  /*0310*/  IMAD.WIDE R10, R14, R11, UR8 ;  /* 0x000000080e0a7e25 */ /* 0x000fe4000f8e020b */
[----:B------:R-:W4:Y:S04]  /*0320*/  LDG.E R18, desc[UR18][R24.64] ;  /* 0x0000001218127981 */ /* 0x000f28000c1e1900 */
[----:B------:R-:W4:Y:S01]  /*0330*/  LDG.E R17, desc[UR18][R2.64+-0x8] ;  /* 0xfffff81202117981 */ /* 0x000f22000c1e1900 */
[----:B0-----:R-:W-:-:S02]  /*0340*/  HFMA2 R9, -RZ, RZ, 0, 2.384185791015625e-07 ;  /* 0x00000004ff097431 */ /* 0x001fc400000001ff */
[----:B------:R-:W-:Y:S01]  /*0350*/  IMAD.MOV.U32 R7, RZ, RZ, 0x4 ;  /* 0x00000004ff077424 */ /* 0x000fe200078e00ff */
[----:B------:R0:W5:Y:S01]  /*0360*/  LDG.E R16, desc[UR18][R10.64] ;  /* 0x000000120a107981 */ /* 0x000162000c1e1900 */
[----:B------:R-:W-:-:S03]  /*0370*/  IMAD.WIDE R4, R14, R5, UR10 ;  /* 0x0000000a0e047e25 */ /* 0x000fc6000f8e0205 */
[----:B------:R-:W5:Y:S01]  /*0380*/  LDG.E R15, desc[UR18][R2.64+-0x4] ;  /* 0xfffffc12020f7981 */ /* 0x000f62000c1e1900 */
[C---:B------:R-:W-:Y:S01]  /*0390*/  IMAD.WIDE R6, R14.reuse, R7, UR12 ;  /* 0x0000000c0e067e25 */ /* 0x040fe2000f8e0207 */
[----:B------:R-:W-:Y:S02]  /*03a0*/  MOV R27, 0x4 ;  /* 0x00000004001b7802 */ /* 0x000fe40000000f00 */
[----:B------:R1:W5:Y:S01]  /*03b0*/  LDG.E R4, desc[UR18][R4.64] ;  /* 0x0000001204047981 */ /* 0x000362000c1e1900 */
[----:B------:R-:W-:-:S03]  /*03c0*/  IMAD.WIDE R8, R14, R9, UR14 ;  /* 0x0000000e0e087e25 */ /* 0x000fc6000f8e0209 */
[----:B------:R-:W5:Y:S01]  /*03d0*/  LDG.E R23, desc[UR18][R2.64] ;  /* 0x0000001202177981 */ /* 0x000f62000c1e1900 */
[----:B0-----:R-:W-:-:S03]  /*03e0*/  IMAD.WIDE R10, R14, R27, UR16 ;  /* 0x000000100e0a7e25 */ /* 0x001fc6000f8e021b */
[----:B------:R-:W5:Y:S04]  /*03f0*/  LDG.E R7, desc[UR18][R6.64] ;  /* 0x0000001206077981 */ /* 0x000f68000c1e1900 */
[----:B------:R-:W5:Y:S04]  /*0400*/  LDG.E R24, desc[UR18][R2.64+0x4] ;  /* 0x0000041202187981 */ /* 0x000f68000c1e1900 */
[----:B------:R-:W5:Y:S04]  /*0410*/  LDG.E R8, desc[UR18][R8.64] ;  /* 0x0000001208087981 */ /* 0x000f68000c1e1900 */
[----:B------:R-:W5:Y:S04]  /*0420*/  LDG.E R25, desc[UR18][R2.64+0x8] ;  /* 0x0000081202197981 */ /* 0x000f68000c1e1900 */
[----:B------:R-:W5:Y:S04]  /*0430*/  LDG.E R10, desc[UR18][R10.64] ;  /* 0x000000120a0a7981 */ /* 0x000f68000c1e1900 */
[----:B------:R0:W5:Y:S01]  /*0440*/  LDG.E R27, desc[UR18][R2.64+0xc] ;  /* 0x00000c12021b7981 */ /* 0x000162000c1e1900 */
[----:B------:R-:W-:-:S04]  /*0450*/  UIADD3 UR5, UPT, UPT, UR5, 0x8, URZ ;  /* 0x0000000805057890 */ /* 0x000fc8000fffe0ff */
[----:B------:R-:W-:Y:S01]  /*0460*/  UISETP.NE.AND UP0, UPT, UR5, URZ, UPT ;  /* 0x000000ff0500728c */ /* 0x000fe2000bf05270 */
[----:B-1----:R-:W-:Y:S02]  /*0470*/  MOV R5, UR20 ;  /* 0x0000001400057c02 */ /* 0x002fe40008000f00 */
[----:B0-----:R-:W-:Y:S02]  /*0480*/  IADD3 R2, P0, PT, R2, 0x20, RZ ;  /* 0x0000002002027810 */ /* 0x001fe40007f1e0ff */
[----:B------:R-:W-:Y:S02]  /*0490*/  LEA R14, R5, R14, 0x3 ;  /* 0x0000000e050e7211 */ /* 0x000fe400078e18ff */
[----:B------:R-:W-:Y:S01]  /*04a0*/  IADD3.X R3, PT, PT, RZ, R3, RZ, P0, !PT ;  /* 0x00000003ff037210 */ /* 0x000fe200007fe4ff */
[----:B--2---:R-:W-:-:S04]  /*04b0*/  FFMA R22, R21, R22, R12 ;  /* 0x0000001615167223 */ /* 0x004fc8000000000c */
[----:B---3--:R-:W-:-:S04]  /*04c0*/  FFMA R20, R19, R20, R22 ;  /* 0x0000001413147223 */ /* 0x008fc80000000016 */
[----:B----4-:R-:W-:-:S04]  /*04d0*/  FFMA R18, R17, R18, R20 ;  /* 0x0000001211127223 */ /* 0x010fc80000000014 */
[----:B-----5:R-:W-:-:S04]  /*04e0*/  FFMA R16, R15, R16, R18 ;  /* 0x000000100f107223 */ /* 0x020fc80000000012 */
[----:B------:R-:W-:-:S04]  /*04f0*/  FFMA R23, R23, R4, R16 ;  /* 0x0000000417177223 */ /* 0x000fc80000000010 */
[----:B------:R-:W-:-:S04]  /*0500*/  FFMA R24, R24, R7, R23 ;  /* 0x0000000718187223 */ /* 0x000fc80000000017 */
[----:B------:R-:W-:-:S04]  /*0510*/  FFMA R8, R25, R8, R24 ;  /* 0x0000000819087223 */ /* 0x000fc80000000018 */
[----:B------:R-:W-:Y:S01]  /*0520*/  FFMA R12, R27, R10, R8 ;  /* 0x0000000a1b0c7223 */ /* 0x000fe20000000008 */
[----:B------:R-:W-:Y:S06]  /*0530*/  BRA.U UP0, `(.L_x_1) ;  /* 0xfffffffd003c7547 */ /* 0x000fec000b83ffff */
.L_x_0:
[----:B------:R-:W-:-:S04]  /*0540*/  ULOP3.LUT UR6, UR20, 0x7, URZ, 0xc0, !UPT ;  /* 0x0000000714067892 */ /* 0x000fc8000f8ec0ff */
[----:B------:R-:W-:-:S09]  /*0550*/  UISETP.NE.AND UP0, UPT, UR6, URZ, UPT ;  /* 0x000000ff0600728c */ /* 0x000fd2000bf05270 */
[----:B------:R-:W-:Y:S05]  /*0560*/  BRA.U !UP0, `(.L_x_2) ;  /* 0x0000000508387547 */ /* 0x000fea000b800000 */
[----:B------:R-:W-:Y:S02]  /*0570*/  UISETP.GE.U32.AND UP0, UPT, UR6, 0x4, UPT ;  /* 0x000000040600788c */ /* 0x000fe4000bf06070 */
[----:B------:R-:W-:-:S04]  /*0580*/  ULOP3.LUT UR5, UR20, 0x3, URZ, 0xc0, !UPT ;  /* 0x0000000314057892 */ /* 0x000fc8000f8ec0ff */
[----:B------:R-:W-:-:S03]  /*0590*/  UISETP.NE.AND UP1, UPT, UR5, URZ, UPT ;  /* 0x000000ff0500728c */ /* 0x000fc6000bf25270 */
[----:B------:R-:W-:Y:S08]  /*05a0*/  BRA.U !UP0, `(.L_x_3) ;  /* 0x00000001087c7547 */ /* 0x000ff0000b800000 */
[----:B------:R-:W1:Y:S01]  /*05b0*/  LDC.64 R6, c[0x0][0x388] ;  /* 0x0000e200ff067b82 */ /* 0x000e620000000a00 */
[----:B------:R-:W2:Y:S01]  /*05c0*/  LDCU.64 UR6, c[0x0][0x380] ;  /* 0x00007000ff0677ac */ /* 0x000ea20008000a00 */
[----:B------:R-:W-:Y:S01]  /*05d0*/  IMAD.U32 R9, RZ, RZ, UR4 ;  /* 0x00000004ff097e24 */ /* 0x000fe2000f8e00ff */
[C---:B------:R-:W-:Y:S02]  /*05e0*/  IADD3 R3, PT, PT, R13.reuse, UR4, RZ ;  /* 0x000000040d037c10 */ /* 0x040fe4000fffe0ff */
[----:B------:R-:W-:Y:S01]  /*05f0*/  IADD3 R10, P0, PT, R13, UR4, RZ ;  /* 0x000000040d0a7c10 */ /* 0x000fe2000ff1e0ff */
[----:B------:R-:W-:Y:S01]  /*0600*/  IMAD R9, R9, UR20, R0 ;  /* 0x0000001409097c24 */ /* 0x000fe2000f8e0200 */
[----:B------:R-:W-:Y:S01]  /*0610*/  MOV R11, UR20 ;  /* 0x00000014000b7c02 */ /* 0x000fe20008000f00 */
[----:B------:R-:W3:Y:S01]  /*0620*/  LDC.64 R4, c[0x0][0x380] ;  /* 0x0000e000ff047b82 */ /* 0x000ee20000000a00 */
[----:B------:R-:W-:Y:S01]  /*0630*/  MOV R15, UR20 ;  /* 0x00000014000f7c02 */ /* 0x000fe20008000f00 */
[----:B-1----:R-:W-:Y:S01]  /*0640*/  IMAD.WIDE R6, R9, 0x4, R6 ;  /* 0x0000000409067825 */ /* 0x002fe200078e0206 */
[----:B------:R-:W-:-:S05]  /*0650*/  MOV R9, UR20 ;  /* 0x0000001400097c02 */ /* 0x000fca0008000f00 */
[----:B------:R-:W-:Y:S02]  /*0660*/  IMAD.WIDE R8, R9, 0x4, R6 ;  /* 0x0000000409087825 */ /* 0x000fe400078e0206 */
[----:B0-----:R-:W4:Y:S02]  /*0670*/  LDG.E R6, desc[UR18][R6.64] ;  /* 0x0000001206067981 */ /* 0x001f24000c1e1900 */
[----:B---3--:R-:W-:Y:S01]  /*0680*/  IMAD.WIDE.U32 R4, R3, 0x4, R4 ;  /* 0x0000000403047825 */ /* 0x008fe200078e0004 */
[----:B------:R-:W-:Y:S01]  /*0690*/  IADD3.X R3, PT, PT, RZ, RZ, RZ, P0, !PT ;  /* 0x000000ffff037210 */ /* 0x000fe200007fe4ff */
[----:B------:R-:W3:Y:S01]  /*06a0*/  LDG.E R17, desc[UR18][R8.64] ;  /* 0x0000001208117981 */ /* 0x000ee2000c1e1900 */
[----:B--2---:R-:W-:-:S03]  /*06b0*/  LEA R2, P0, R10, UR6, 0x2 ;  /* 0x000000060a027c11 */ /* 0x004fc6000f8010ff */
[----:B------:R-:W4:Y:S01]  /*06c0*/  LDG.E R5, desc[UR18][R4.64] ;  /* 0x0000001204057981 */ /* 0x000f22000c1e1900 */
[----:B------:R-:W-:Y:S01]  /*06d0*/  LEA.HI.X R3, R10, UR7, R3, 0x2, P0 ;  /* 0x000000070a037c11 */ /* 0x000fe200080f1403 */
[----:B------:R-:W-:-:S04]  /*06e0*/  IMAD.WIDE R10, R11, 0x4, R8 ;  /* 0x000000040b0a7825 */ /* 0x000fc800078e0208 */
[----:B------:R-:W3:Y:S01]  /*06f0*/  LDG.E R16, desc[UR18][R2.64+0x4] ;  /* 0x0000041202107981 */ /* 0x000ee2000c1e1900 */
[----:B------:R-:W-:-:S03]  /*0700*/  IMAD.WIDE R14, R15, 0x4, R10 ;  /* 0x000000040f0e7825 */ /* 0x000fc600078e020a */
[----:B------:R-:W2:Y:S04]  /*0710*/  LDG.E R19, desc[UR18][R10.64] ;  /* 0x000000120a137981 */ /* 0x000ea8000c1e1900 */
[----:B------:R-:W2:Y:S04]  /*0720*/  LDG.E R18, desc[UR18][R2.64+0x8] ;  /* 0x0000081202127981 */ /* 0x000ea8000c1e1900 */
[----:B------:R-:W5:Y:S04]  /*0730*/  LDG.E R20, desc[UR18][R2.64+0xc] ;  /* 0x00000c1202147981 */ /* 0x000f68000c1e1900 */
[----:B------:R-:W5:Y:S01]  /*0740*/  LDG.E R14, desc[UR18][R14.64] ;  /* 0x000000120e0e7981 */ /* 0x000f62000c1e1900 */
[----:B------:R-:W-:Y:S01]  /*0750*/  UIADD3 UR4, UPT, UPT, UR4, 0x4, URZ ;  /* 0x0000000404047890 */ /* 0x000fe2000fffe0ff */
[----:B----4-:R-:W-:-:S04]  /*0760*/  FFMA R5, R5, R6, R12 ;  /* 0x0000000605057223 */ /* 0x010fc8000000000c */
[----:B---3--:R-:W-:-:S04]  /*0770*/  FFMA R5, R16, R17, R5 ;  /* 0x0000001110057223 */ /* 0x008fc80000000005 */
[----:B--2---:R-:W-:-:S04]  /*0780*/  FFMA R5, R18, R19, R5 ;  /* 0x0000001312057223 */ /* 0x004fc80000000005 */
[----:B-----5:R-:W-:-:S07]  /*0790*/  FFMA R12, R20, R14, R5 ;  /* 0x0000000e140c7223 */ /* 0x020fce0000000005 */
.L_x_3:
[----:B------:R-:W-:Y:S05]  /*07a0*/  BRA.U !UP1, `(.L_x_2) ;  /* 0x0000000109a87547 */ /* 0x000fea000b800000 */
[----:B------:R-:W-:Y:S01]  /*07b0*/  UISETP.NE.AND UP0, UPT, UR5, 0x1, UPT ;  /* 0x000000010500788c */ /* 0x000fe2000bf05270 */
[----:B------:R-:W-:Y:S01]  /*07c0*/  MOV R7, UR4 ;  /* 0x0000000400077c02 */ /* 0x000fe20008000f00 */
[----:B------:R-:W-:Y:S02]  /*07d0*/  ULOP3.LUT UR5, UR20, 0x1, URZ, 0xc0, !UPT ;  /* 0x0000000114057892 */ /* 0x000fe4000f8ec0ff */
[----:B------:R-:W-:Y:S02]  /*07e0*/  MOV R15, UR20 ;  /* 0x00000014000f7c02 */ /* 0x000fe40008000f00 */
[----:B------:R-:W-:Y:S01]  /*07f0*/  UISETP.NE.U32.AND UP1, UPT, UR5, 0x1, UPT ;  /* 0x000000010500788c */ /* 0x000fe2000bf25070 */
[----:B------:R-:W-:-:S04]  /*0800*/  PLOP3.LUT P1, PT, PT, PT, UP0, 0x80, 0x8 ;  /* 0x000000000008781c */ /* 0x000fc80003f2f008 */
[----:B------:R-:W1:Y:S01]  /*0810*/  @UP0 LDCU.128 UR8, c[0x0][0x380] ;  /* 0x00007000ff0807ac */ /* 0x000e620008000c00 */
[----:B------:R-:W-:Y:S01]  /*0820*/  PLOP3.LUT P0, PT, PT, PT, UP1, 0x80, 0x8 ;  /* 0x000000000008781c */ /* 0x000fe20003f0f018 */
[----:B------:R-:W2:Y:S04]  /*0830*/  @UP0 LDCU.64 UR6, c[0x0][0x380] ;  /* 0x00007000ff0607ac */ /* 0x000ea80008000a00 */
[----:B------:R-:W3:Y:S03]  /*0840*/  @!UP1 LDCU.128 UR12, c[0x0][0x380] ;  /* 0x00007000ff0c97ac */ /* 0x000ee60008000c00 */
[C---:B------:R-:W-:Y:S02]  /*0850*/  @P1 IADD3 R3, PT, PT, R13.reuse, UR4, RZ ;  /* 0x000000040d031c10 */ /* 0x040fe4000fffe0ff */
[----:B------:R-:W-:Y:S01]  /*0860*/  @P1 IADD3 R6, P2, PT, R13, UR4, RZ ;  /* 0x000000040d061c10 */ /* 0x000fe2000ff5e0ff */
[----:B------:R-:W-:Y:S01]  /*0870*/  @UP0 UIADD3 UR4, UPT, UPT, UR4, 0x2, URZ ;  /* 0x0000000204040890 */ /* 0x000fe2000fffe0ff */
[----:B-1----:R-:W-:Y:S01]  /*0880*/  MOV R11, UR9 ;  /* 0x00000009000b7c02 */ /* 0x002fe20008000f00 */
[----:B------:R-:W-:Y:S01]  /*0890*/  IMAD.U32 R10, RZ, RZ, UR8 ;  /* 0x00000008ff0a7e24 */ /* 0x000fe2000f8e00ff */
[----:B------:R-:W-:-:S02]  /*08a0*/  MOV R4, UR10 ;  /* 0x0000000a00047c02 */ /* 0x000fc40008000f00 */
[----:B------:R-:W-:Y:S01]  /*08b0*/  MOV R5, UR11 ;  /* 0x0000000b00057c02 */ /* 0x000fe20008000f00 */
[----:B------:R-:W-:-:S04]  /*08c0*/  @P1 IMAD.WIDE.U32 R10, R3, 0x4, R10 ;  /* 0x00000004030a1825 */ /* 0x000fc800078e000a */
[----:B------:R-:W-:Y:S01]  /*08d0*/  @P1 IMAD R3, R7, UR20, R0 ;  /* 0x0000001407031c24 */ /* 0x000fe2000f8e0200 */
[----:B------:R-:W-:Y:S01]  /*08e0*/  @P1 IADD3.X R7, PT, PT, RZ, RZ, RZ, P2, !PT ;  /* 0x000000ffff071210 */ /* 0x000fe200017fe4ff */
[----:B------:R-:W-:Y:S01]  /*08f0*/  IMAD.U32 R19, RZ, RZ, UR4 ;  /* 0x00000004ff137e24 */ /* 0x000fe2000f8e00ff */
[C---:B--2---:R-:W-:Y:S01]  /*0900*/  @P1 LEA R2, P2, R6.reuse, UR6, 0x2 ;  /* 0x0000000606021c11 */ /* 0x044fe2000f8410ff */
[----:B------:R-:W-:Y:S01]  /*0910*/  @P1 IMAD.WIDE R4, R3, 0x4, R4 ;  /* 0x0000000403041825 */ /* 0x000fe200078e0204 */
[----:B------:R-:W-:Y:S01]  /*0920*/  @!P0 IADD3 R17, PT, PT, R13, UR4, RZ ;  /* 0x000000040d118c10 */ /* 0x000fe2000fffe0ff */
[----:B0-----:R-:W2:Y:S01]  /*0930*/  @P1 LDG.E R11, desc[UR18][R10.64] ;  /* 0x000000120a0b1981 */ /* 0x001ea2000c1e1900 */
[----:B------:R-:W-:Y:S01]  /*0940*/  @P1 LEA.HI.X R3, R6, UR7, R7, 0x2, P2 ;  /* 0x0000000706031c11 */ /* 0x000fe200090f1407 */
[----:B------:R-:W-:Y:S01]  /*0950*/  @!P0 IMAD R19, R19, UR20, R0 ;  /* 0x0000001413138c24 */ /* 0x000fe2000f8e0200 */
[----:B---3--:R-:W-:Y:S01]  /*0960*/  MOV R6, UR12 ;  /* 0x0000000c00067c02 */ /* 0x008fe20008000f00 */
[----:B------:R-:W-:Y:S01]  /*0970*/  @P1 IMAD.WIDE R14, R15, 0x4, R4 ;  /* 0x000000040f0e1825 */ /* 0x000fe200078e0204 */
[----:B------:R-:W-:Y:S01]  /*0980*/  MOV R7, UR13 ;  /* 0x0000000d00077c02 */ /* 0x000fe20008000f00 */
[----:B------:R-:W2:Y:S01]  /*0990*/  @P1 LDG.E R4, desc[UR18][R4.64] ;  /* 0x0000001204041981 */ /* 0x000ea2000c1e1900 */
[----:B------:R-:W-:-:S02]  /*09a0*/  MOV R8, UR14 ;  /* 0x0000000e00087c02 */ /* 0x000fc40008000f00 */
[----:B------:R-:W-:Y:S01]  /*09b0*/  MOV R9, UR15 ;  /* 0x0000000f00097c02 */ /* 0x000fe20008000f00 */
[----:B------:R-:W-:Y:S01]  /*09c0*/  @!P0 IMAD.WIDE.U32 R6, R17, 0x4, R6 ;  /* 0x0000000411068825 */ /* 0x000fe200078e0006 */
[----:B------:R-:W3:Y:S03]  /*09d0*/  @P1 LDG.E R14, desc[UR18][R14.64] ;  /* 0x000000120e0e1981 */ /* 0x000ee6000c1e1900 */
[----:B------:R-:W-:Y:S01]  /*09e0*/  @!P0 IMAD.WIDE R8, R19, 0x4, R8 ;  /* 0x0000000413088825 */ /* 0x000fe200078e0208 */
[----:B------:R-:W3:Y:S04]  /*09f0*/  @P1 LDG.E R2, desc[UR18][R2.64+0x4] ;  /* 0x0000041202021981 */ /* 0x000ee8000c1e1900 */
[----:B------:R-:W4:Y:S04]  /*0a00*/  @!P0 LDG.E R7, desc[UR18][R6.64] ;  /* 0x0000001206078981 */ /* 0x000f28000c1e1900 */
[----:B------:R-:W4:Y:S01]  /*0a10*/  @!P0 LDG.E R8, desc[UR18][R8.64] ;  /* 0x0000001208088981 */ /* 0x000f22000c1e1900 */
[----:B--2---:R-:W-:-:S04]  /*0a20*/  @P1 FFMA R11, R11, R4, R12 ;  /* 0x000000040b0b1223 */ /* 0x004fc8000000000c */
[----:B---3--:R-:W-:-:S04]  /*0a30*/  @P1 FFMA R12, R2, R14, R11 ;  /* 0x0000000e020c1223 */ /* 0x008fc8000000000b */
[----:B----4-:R-:W-:-:S07]  /*0a40*/  @!P0 FFMA R12, R7, R8, R12 ;  /* 0x00000008070c8223 */ /* 0x010fce000000000c */
.L_x_2:
[----:B------:R-:W1:Y:S01]  /*0a50*/  LDC.64 R2, c[0x0][0x390] ;  /* 0x0000e400ff027b82 */ /* 0x000e620000000a00 */
[----:B------:R-:W-:-:S05]  /*0a60*/  IADD3 R13, PT, PT, R0, R13, RZ ;  /* 0x0000000d000d7210 */ /* 0x000fca0007ffe0ff */
[----:B-1----:R-:W-:-:S05]  /*0a70*/  IMAD.WIDE R2, R13, 0x4, R2 ;  /* 0x000000040d027825 */ /* 0x002fca00078e0202 */
[----:B0-----:R-:W-:Y:S01]  /*0a80*/  STG.E desc[UR18][R2.64], R12 ;  /* 0x0000000c02007986 */ /* 0x001fe2000c101912 */
[----:B------:R-:W-:Y:S05]  /*0a90*/  EXIT ;  /* 0x000000000000794d */ /* 0x000fea0003800000 */
.L_x_4:
[----:B------:R-:W-:-:S00]  /*0aa0*/  BRA `(.L_x_4) ;  /* 0xfffffffc00fc7947 */ /* 0x000fc0000383ffff */
[----:B------:R-:W-:-:S00]  /*0ab0*/  NOP ;  /* 0x0000000000007918 */ /* 0x000fc00000000000 */
        /* <DEDUP_REMOVED lines=12> */
.L_x_5:


//--------------------- .nv.shared.reserved.0     --------------------------
	.section	.nv.shared.reserved.0,"aw",@nobits
	.weak		__nv_reservedSMEM_offset_0_alias
	.size		__nv_reservedSMEM_offset_0_alias, 0, 64
	.other		__nv_reservedSMEM_offset_0_alias,@"STO_CUDA_RESERVED_SHARED STV_DEFAULT"
__nv_reservedSMEM_offset_0_alias:
	.zero		0
	.zero		64


//--------------------- .nv.constant0._Z10gpu_matmulPfS_S_i --------------------------
	.section	.nv.constant0._Z10gpu_matmulPfS_S_i,"a",@progbits
	.sectionflags	@""
	.align	4
.nv.constant0._Z10gpu_matmulPfS_S_i:
	.zero		924


//--------------------- SYMBOLS --------------------------

	.type		.nv.reservedSmem.offset0,@object
	.size		.nv.reservedSmem.offset0,0x4
